	.headerflags	@"EF_CUDA_TEXMODE_UNIFIED EF_CUDA_64BIT_ADDRESS EF_CUDA_ACCELERATORS EF_CUDA_SM90 EF_CUDA_VIRTUAL_SM(EF_CUDA_SM90)"
	.elftype	@"ET_EXEC"


//--------------------- .nv.info                  --------------------------
	.section	.nv.info,"",@"SHT_CUDA_INFO"
	.align	4


	//----- nvinfo : EIATTR_REGCOUNT
	.align		4
        /*0000*/ 	.byte	0x04, 0x2f
        /*0002*/ 	.short	(.L_3 - .L_2)
	.align		4
.L_2:
        /*0004*/ 	.word	index@(triton_poi_fused__native_batch_norm_legit_no_training_mul_sigmoid_51)
        /*0008*/ 	.word	0x00000020


	//----- nvinfo : EIATTR_MIN_STACK_SIZE
	.align		4
.L_3:
        /*000c*/ 	.byte	0x04, 0x12
        /*000e*/ 	.short	(.L_5 - .L_4)
	.align		4
.L_4:
        /*0010*/ 	.word	index@(triton_poi_fused__native_batch_norm_legit_no_training_mul_sigmoid_51)
        /*0014*/ 	.word	0x00000000


	//----- nvinfo : EIATTR_FRAME_SIZE
	.align		4
.L_5:
        /*0018*/ 	.byte	0x04, 0x11
        /*001a*/ 	.short	(.L_7 - .L_6)
	.align		4
.L_6:
        /*001c*/ 	.word	index@(triton_poi_fused__native_batch_norm_legit_no_training_mul_sigmoid_51)
        /*0020*/ 	.word	0x00000000


	//----- nvinfo : EIATTR_MIN_STACK_SIZE
	.align		4
.L_7:
        /*0024*/ 	.byte	0x04, 0x12
        /*0026*/ 	.short	(.L_9 - .L_8)
	.align		4
.L_8:
        /*0028*/ 	.word	index@(triton_poi_fused__native_batch_norm_legit_no_training_mul_sigmoid_51)
        /*002c*/ 	.word	0x00000000
.L_9:


//--------------------- .nv.info.triton_poi_fused__native_batch_norm_legit_no_training_mul_sigmoid_51 --------------------------
	.section	.nv.info.triton_poi_fused__native_batch_norm_legit_no_training_mul_sigmoid_51,"",@"SHT_CUDA_INFO"
	.sectionflags	@""
	.align	4


	//----- nvinfo : EIATTR_CUDA_API_VERSION
	.align		4
        /*0000*/ 	.byte	0x04, 0x37
        /*0002*/ 	.short	(.L_11 - .L_10)
.L_10:
        /*0004*/ 	.word	0x0000007c


	//----- nvinfo : EIATTR_KPARAM_INFO
	.align		4
.L_11:
        /*0008*/ 	.byte	0x04, 0x17
        /*000a*/ 	.short	(.L_13 - .L_12)
.L_12:
        /*000c*/ 	.word	0x00000000
        /*0010*/ 	.short	0x0006
        /*0012*/ 	.short	0x0030
        /*0014*/ 	.byte	0x00, 0xf0, 0x11, 0x00


	//----- nvinfo : EIATTR_KPARAM_INFO
	.align		4
.L_13:
        /*0018*/ 	.byte	0x04, 0x17
        /*001a*/ 	.short	(.L_15 - .L_14)
.L_14:
        /*001c*/ 	.word	0x00000000
        /*0020*/ 	.short	0x0005
        /*0022*/ 	.short	0x0028
        /*0024*/ 	.byte	0x00, 0xf4, 0x21, 0x00


	//----- nvinfo : EIATTR_KPARAM_INFO
	.align		4
.L_15:
        /*0028*/ 	.byte	0x04, 0x17
        /*002a*/ 	.short	(.L_17 - .L_16)
.L_16:
        /*002c*/ 	.word	0x00000000
        /*0030*/ 	.short	0x0004
        /*0032*/ 	.short	0x0020
        /*0034*/ 	.byte	0x00, 0xf4, 0x21, 0x00


	//----- nvinfo : EIATTR_KPARAM_INFO
	.align		4
.L_17:
        /*0038*/ 	.byte	0x04, 0x17
        /*003a*/ 	.short	(.L_19 - .L_18)
.L_18:
        /*003c*/ 	.word	0x00000000
        /*0040*/ 	.short	0x0003
        /*0042*/ 	.short	0x0018
        /*0044*/ 	.byte	0x00, 0xf4, 0x21, 0x00


	//----- nvinfo : EIATTR_KPARAM_INFO
	.align		4
.L_19:
        /*0048*/ 	.byte	0x04, 0x17
        /*004a*/ 	.short	(.L_21 - .L_20)
.L_20:
        /*004c*/ 	.word	0x00000000
        /*0050*/ 	.short	0x0002
        /*0052*/ 	.short	0x0010
        /*0054*/ 	.byte	0x00, 0xf4, 0x21, 0x00


	//----- nvinfo : EIATTR_KPARAM_INFO
	.align		4
.L_21:
        /*0058*/ 	.byte	0x04, 0x17
        /*005a*/ 	.short	(.L_23 - .L_22)
.L_22:
        /*005c*/ 	.word	0x00000000
        /*0060*/ 	.short	0x0001
        /*0062*/ 	.short	0x0008
        /*0064*/ 	.byte	0x00, 0xf4, 0x21, 0x00


	//----- nvinfo : EIATTR_KPARAM_INFO
	.align		4
.L_23:
        /*0068*/ 	.byte	0x04, 0x17
        /*006a*/ 	.short	(.L_25 - .L_24)
.L_24:
        /*006c*/ 	.word	0x00000000
        /*0070*/ 	.short	0x0000
        /*0072*/ 	.short	0x0000
        /*0074*/ 	.byte	0x00, 0xf4, 0x21, 0x00


	//----- nvinfo : EIATTR_SPARSE_MMA_MASK
	.align		4
.L_25:
        /*0078*/ 	.byte	0x03, 0x50
        /*007a*/ 	.short	0x0000


	//----- nvinfo : EIATTR_MAXREG_COUNT
	.align		4
        /*007c*/ 	.byte	0x03, 0x1b
        /*007e*/ 	.short	0x00ff


	//----- nvinfo : EIATTR_EXIT_INSTR_OFFSETS
	.align		4
        /*0080*/ 	.byte	0x04, 0x1c
        /*0082*/ 	.short	(.L_27 - .L_26)


	//   ....[0]....
.L_26:
        /*0084*/ 	.word	0x000009f0


	//   ....[1]....
        /*0088*/ 	.word	0x00000a10


	//----- nvinfo : EIATTR_REQNTID
	.align		4
.L_27:
        /*008c*/ 	.byte	0x04, 0x10
        /*008e*/ 	.short	(.L_29 - .L_28)
.L_28:
        /*0090*/ 	.word	0x00000080
        /*0094*/ 	.word	0x00000001
        /*0098*/ 	.word	0x00000001


	//----- nvinfo : EIATTR_CBANK_PARAM_SIZE
	.align		4
.L_29:
        /*009c*/ 	.byte	0x03, 0x19
        /*009e*/ 	.short	0x0034


	//----- nvinfo : EIATTR_PARAM_CBANK
	.align		4
        /*00a0*/ 	.byte	0x04, 0x0a
        /*00a2*/ 	.short	(.L_31 - .L_30)
	.align		4
.L_30:
        /*00a4*/ 	.word	index@(.nv.constant0.triton_poi_fused__native_batch_norm_legit_no_training_mul_sigmoid_51)
        /*00a8*/ 	.short	0x0210
        /*00aa*/ 	.short	0x0034


	//----- nvinfo : EIATTR_SW_WAR
	.align		4
.L_31:
        /*00ac*/ 	.byte	0x04, 0x36
        /*00ae*/ 	.short	(.L_33 - .L_32)
.L_32:
        /*00b0*/ 	.word	0x00000008
.L_33:


//--------------------- .nv.callgraph             --------------------------
	.section	.nv.callgraph,"",@"SHT_CUDA_CALLGRAPH"
	.align	4
	.sectionentsize	8
	.align		4
        /*0000*/ 	.word	0x00000000
	.align		4
        /*0004*/ 	.word	0xffffffff
	.align		4
        /*0008*/ 	.word	0x00000000
	.align		4
        /*000c*/ 	.word	0xfffffffe
	.align		4
        /*0010*/ 	.word	0x00000000
	.align		4
        /*0014*/ 	.word	0xfffffffd
	.align		4
        /*0018*/ 	.word	0x00000000
	.align		4
        /*001c*/ 	.word	0xfffffffc


//--------------------- .nv.constant4             --------------------------
	.section	.nv.constant4,"a",@progbits
	.align	8
	.align		8
.nv.constant4:
        /*0000*/ 	.dword	_$_str
	.align		8
        /*0008*/ 	.dword	_$_str_$_2


//--------------------- .text.triton_poi_fused__native_batch_norm_legit_no_training_mul_sigmoid_51 --------------------------
	.section	.text.triton_poi_fused__native_batch_norm_legit_no_training_mul_sigmoid_51,"ax",@progbits
	.align	128
        .global         triton_poi_fused__native_batch_norm_legit_no_training_mul_sigmoid_51
        .type           triton_poi_fused__native_batch_norm_legit_no_training_mul_sigmoid_51,@function
        .size           triton_poi_fused__native_batch_norm_legit_no_training_mul_sigmoid_51,(.L_x_1 - triton_poi_fused__native_batch_norm_legit_no_training_mul_sigmoid_51)
        .other          triton_poi_fused__native_batch_norm_legit_no_training_mul_sigmoid_51,@"STO_CUDA_ENTRY STV_DEFAULT"
triton_poi_fused__native_batch_norm_legit_no_training_mul_sigmoid_51:
.text.triton_poi_fused__native_batch_norm_legit_no_training_mul_sigmoid_51:
[----:B------:R-:W0:Y:S01]  /*0000*/  LDC R1, c[0x0][0x28] ;  /* 0x00000a00ff017b82 */ /* 0x000e220000000800 */
[----:B------:R-:W1:Y:S01]  /*0010*/  S2R R0, SR_TID.X ;  /* 0x0000000000007919 */ /* 0x000e620000002100 */
[----:B------:R-:W-:-:S06]  /*0020*/  HFMA2.MMA R2, -RZ, RZ, 0, 0 ;  /* 0x00000000ff027435 */ /* 0x000fcc00000001ff */
[----:B------:R-:W2:Y:S01]  /*0030*/  LDC.64 R4, c[0x0][0x228] ;  /* 0x00008a00ff047b82 */ /* 0x000ea20000000a00 */
[----:B------:R-:W-:Y:S01]  /*0040*/  MOV R10, RZ ;  /* 0x000000ff000a7202 */ /* 0x000fe20000000f00 */
[----:B------:R-:W3:Y:S01]  /*0050*/  S2R R3, SR_CTAID.X ;  /* 0x0000000000037919 */ /* 0x000ee20000002500 */
[----:B------:R-:W-:Y:S01]  /*0060*/  CS2R R18, SRZ ;  /* 0x0000000000127805 */ /* 0x000fe2000001ff00 */
[----:B------:R-:W-:Y:S01]  /*0070*/  ULDC.64 UR4, c[0x0][0x208] ;  /* 0x0000820000047ab9 */ /* 0x000fe20000000a00 */
[----:B------:R-:W-:-:S03]  /*0080*/  CS2R R20, SRZ ;  /* 0x0000000000147805 */ /* 0x000fc6000001ff00 */
[----:B------:R-:W4:Y:S08]  /*0090*/  LDC.64 R22, c[0x0][0x230] ;  /* 0x00008c00ff167b82 */ /* 0x000f300000000a00 */
[----:B------:R-:W5:Y:S01]  /*00a0*/  LDC.64 R24, c[0x0][0x238] ;  /* 0x00008e00ff187b82 */ /* 0x000f620000000a00 */
[----:B-1----:R-:W-:-:S04]  /*00b0*/  SHF.L.U32 R0, R0, 0x2, RZ ;  /* 0x0000000200007819 */ /* 0x002fc800000006ff */
[----:B------:R-:W-:-:S04]  /*00c0*/  LOP3.LUT R0, R0, 0x1fc, RZ, 0xc0, !PT ;  /* 0x000001fc00007812 */ /* 0x000fc800078ec0ff */
[----:B---3--:R-:W-:-:S04]  /*00d0*/  LEA R3, R3, R0, 0x9 ;  /* 0x0000000003037211 */ /* 0x008fc800078e48ff */
[----:B------:R-:W-:Y:S01]  /*00e0*/  IADD3 R11, R3, 0x2, RZ ;  /* 0x00000002030b7810 */ /* 0x000fe20007ffe0ff */
[C---:B------:R-:W-:Y:S01]  /*00f0*/  IMAD.HI R0, R3.reuse, -0x1a0c934f, R2 ;  /* 0xe5f36cb103007827 */ /* 0x040fe200078e0202 */
[----:B------:R-:W-:-:S04]  /*0100*/  ISETP.GE.AND P0, PT, R3, 0x8e80, PT ;  /* 0x00008e800300780c */ /* 0x000fc80003f06270 */
[----:B------:R-:W-:-:S04]  /*0110*/  SHF.R.U32.HI R7, RZ, 0x1f, R0 ;  /* 0x0000001fff077819 */ /* 0x000fc80000011600 */
[----:B------:R-:W-:Y:S01]  /*0120*/  LEA.HI.SX32 R7, R0, R7, 0x17 ;  /* 0x0000000700077211 */ /* 0x000fe200078fbaff */
[----:B------:R-:W-:-:S04]  /*0130*/  IMAD.HI R0, R11, -0x1a0c934f, R10 ;  /* 0xe5f36cb10b007827 */ /* 0x000fc800078e020a */
[----:B------:R-:W-:Y:S01]  /*0140*/  IMAD R9, R7, -0x23a, R3 ;  /* 0xfffffdc607097824 */ /* 0x000fe200078e0203 */
[----:B------:R-:W-:-:S03]  /*0150*/  SHF.R.U32.HI R13, RZ, 0x1f, R0 ;  /* 0x0000001fff0d7819 */ /* 0x000fc60000011600 */
[----:B--2---:R-:W-:Y:S01]  /*0160*/  IMAD.WIDE R6, R9, 0x4, R4 ;  /* 0x0000000409067825 */ /* 0x004fe200078e0204 */
[----:B------:R-:W-:-:S04]  /*0170*/  LEA.HI.SX32 R13, R0, R13, 0x17 ;  /* 0x0000000d000d7211 */ /* 0x000fc800078fbaff */
[----:B------:R1:W2:Y:S01]  /*0180*/  @!P0 LDG.E.EL.64 R18, desc[UR4][R6.64] ;  /* 0x0000000406128981 */ /* 0x0002a2000c2e1b00 */
[----:B------:R-:W-:Y:S02]  /*0190*/  IMAD R27, R13, -0x23a, R11 ;  /* 0xfffffdc60d1b7824 */ /* 0x000fe400078e020b */
[----:B------:R-:W3:Y:S02]  /*01a0*/  LDC.64 R12, c[0x0][0x218] ;  /* 0x00008600ff0c7b82 */ /* 0x000ee40000000a00 */
[----:B------:R-:W-:-:S05]  /*01b0*/  IMAD.WIDE R14, R27, 0x4, R4 ;  /* 0x000000041b0e7825 */ /* 0x000fca00078e0204 */
[----:B------:R4:W2:Y:S01]  /*01c0*/  @!P0 LDG.E.EL.64 R20, desc[UR4][R14.64] ;  /* 0x000000040e148981 */ /* 0x0008a2000c2e1b00 */
[----:B------:R-:W3:Y:S01]  /*01d0*/  LDC.64 R4, c[0x0][0x220] ;  /* 0x00008800ff047b82 */ /* 0x000ee20000000a00 */
[----:B------:R-:W-:Y:S01]  /*01e0*/  HFMA2.MMA R11, -RZ, RZ, 0, 0 ;  /* 0x00000000ff0b7435 */ /* 0x000fe200000001ff */
[----:B------:R-:W-:Y:S02]  /*01f0*/  CS2R R16, SRZ ;  /* 0x0000000000107805 */ /* 0x000fe4000001ff00 */
[----:B-1----:R-:W-:Y:S02]  /*0200*/  CS2R R6, SRZ ;  /* 0x0000000000067805 */ /* 0x002fe4000001ff00 */
[----:B0---4-:R-:W-:Y:S01]  /*0210*/  CS2R R14, SRZ ;  /* 0x00000000000e7805 */ /* 0x011fe2000001ff00 */
[----:B---3--:R-:W-:-:S04]  /*0220*/  IMAD.WIDE R28, R9, 0x4, R4 ;  /* 0x00000004091c7825 */ /* 0x008fc800078e0204 */
[----:B------:R-:W-:Y:S01]  /*0230*/  IMAD.WIDE R4, R27, 0x4, R4 ;  /* 0x000000041b047825 */ /* 0x000fe200078e0204 */
[----:B------:R0:W3:Y:S04]  /*0240*/  @!P0 LDG.E.EL.64 R16, desc[UR4][R28.64] ;  /* 0x000000041c108981 */ /* 0x0000e8000c2e1b00 */
[----:B------:R1:W4:Y:S01]  /*0250*/  @!P0 LDG.E.EL.64 R10, desc[UR4][R4.64] ;  /* 0x00000004040a8981 */ /* 0x000322000c2e1b00 */
[----:B0-----:R-:W-:Y:S01]  /*0260*/  IMAD.WIDE R28, R3, 0x4, R12 ;  /* 0x00000004031c7825 */ /* 0x001fe200078e020c */
[----:B-1----:R-:W-:-:S03]  /*0270*/  CS2R R4, SRZ ;  /* 0x0000000000047805 */ /* 0x002fc6000001ff00 */
[----:B------:R-:W-:-:S03]  /*0280*/  IMAD.WIDE R12, R9, 0x4, R22 ;  /* 0x00000004090c7825 */ /* 0x000fc600078e0216 */
[----:B------:R5:W3:Y:S04]  /*0290*/  @!P0 LDG.E.128 R4, desc[UR4][R28.64] ;  /* 0x000000041c048981 */ /* 0x000ae8000c1e1d00 */
[----:B------:R0:W4:Y:S01]  /*02a0*/  @!P0 LDG.E.EL.64 R14, desc[UR4][R12.64] ;  /* 0x000000040c0e8981 */ /* 0x000122000c2e1b00 */
[----:B-----5:R-:W-:Y:S01]  /*02b0*/  IMAD.WIDE R28, R9, 0x4, R24 ;  /* 0x00000004091c7825 */ /* 0x020fe200078e0218 */
[----:B0-----:R-:W-:Y:S02]  /*02c0*/  CS2R R12, SRZ ;  /* 0x00000000000c7805 */ /* 0x001fe4000001ff00 */
[----:B------:R-:W-:-:S04]  /*02d0*/  CS2R R8, SRZ ;  /* 0x0000000000087805 */ /* 0x000fc8000001ff00 */
[----:B------:R0:W5:Y:S01]  /*02e0*/  @!P0 LDG.E.EL.64 R12, desc[UR4][R28.64] ;  /* 0x000000041c0c8981 */ /* 0x000162000c2e1b00 */
[----:B------:R-:W-:-:S04]  /*02f0*/  IMAD.WIDE R24, R27, 0x4, R24 ;  /* 0x000000041b187825 */ /* 0x000fc800078e0218 */
[----:B0-----:R-:W-:Y:S01]  /*0300*/  IMAD.WIDE R28, R27, 0x4, R22 ;  /* 0x000000041b1c7825 */ /* 0x001fe200078e0216 */
[----:B------:R-:W-:-:S04]  /*0310*/  CS2R R22, SRZ ;  /* 0x0000000000167805 */ /* 0x000fc8000001ff00 */
[----:B------:R-:W5:Y:S04]  /*0320*/  @!P0 LDG.E.EL.64 R8, desc[UR4][R28.64] ;  /* 0x000000041c088981 */ /* 0x000f68000c2e1b00 */
[----:B------:R0:W5:Y:S01]  /*0330*/  @!P0 LDG.E.EL.64 R22, desc[UR4][R24.64] ;  /* 0x0000000418168981 */ /* 0x000162000c2e1b00 */
[----:B------:R-:W-:Y:S01]  /*0340*/  MOV R0, 0x3e800000 ;  /* 0x3e80000000007802 */ /* 0x000fe20000000f00 */
[----:B--2---:R-:W-:Y:S01]  /*0350*/  FADD R18, R18, 9.9999997473787516356e-06 ;  /* 0x3727c5ac12127421 */ /* 0x004fe20000000000 */
[----:B------:R-:W-:-:S03]  /*0360*/  FADD R19, R19, 9.9999997473787516356e-06 ;  /* 0x3727c5ac13137421 */ /* 0x000fc60000000000 */
[----:B------:R-:W1:Y:S01]  /*0370*/  MUFU.SQRT R2, R18 ;  /* 0x0000001200027308 */ /* 0x000e620000002000 */
[----:B------:R-:W-:Y:S01]  /*0380*/  FADD R20, R20, 9.9999997473787516356e-06 ;  /* 0x3727c5ac14147421 */ /* 0x000fe20000000000 */
[----:B------:R-:W-:-:S06]  /*0390*/  FADD R21, R21, 9.9999997473787516356e-06 ;  /* 0x3727c5ac15157421 */ /* 0x000fcc0000000000 */
[----:B------:R-:W2:Y:S01]  /*03a0*/  MUFU.SQRT R19, R19 ;  /* 0x0000001300137308 */ /* 0x000ea20000002000 */
[----:B-1----:R-:W-:-:S07]  /*03b0*/  FSETP.GT.AND P5, PT, R2, 8.50705917302346158658e+37, PT ;  /* 0x7e8000000200780b */ /* 0x002fce0003fa4000 */
[----:B------:R-:W1:Y:S01]  /*03c0*/  MUFU.SQRT R26, R20 ;  /* 0x00000014001a7308 */ /* 0x000e620000002000 */
[----:B------:R-:W-:Y:S02]  /*03d0*/  FSETP.GEU.AND P1, PT, R2, 1.175494350822287508e-38, PT ;  /* 0x008000000200780b */ /* 0x000fe40003f2e000 */
[----:B0-----:R-:W-:Y:S02]  /*03e0*/  FSEL R25, R0, 1, P5 ;  /* 0x3f80000000197808 */ /* 0x001fe40002800000 */
[----:B--2---:R-:W-:-:S03]  /*03f0*/  FSETP.GT.AND P2, PT, R19, 8.50705917302346158658e+37, PT ;  /* 0x7e8000001300780b */ /* 0x004fc60003f44000 */
[----:B------:R-:W0:Y:S01]  /*0400*/  MUFU.SQRT R27, R21 ;  /* 0x00000015001b7308 */ /* 0x000e220000002000 */
[----:B------:R-:W-:Y:S02]  /*0410*/  FSETP.GEU.AND P3, PT, R19, 1.175494350822287508e-38, PT ;  /* 0x008000001300780b */ /* 0x000fe40003f6e000 */
[----:B------:R-:W-:Y:S01]  /*0420*/  FSEL R24, R0, 1, P2 ;  /* 0x3f80000000187808 */ /* 0x000fe20001000000 */
[----:B------:R-:W-:Y:S02]  /*0430*/  @P5 FMUL R2, R2, 0.25 ;  /* 0x3e80000002025820 */ /* 0x000fe40000400000 */
[----:B------:R-:W-:Y:S01]  /*0440*/  @!P1 FMUL R25, R25, 16777216 ;  /* 0x4b80000019199820 */ /* 0x000fe20000400000 */
[----:B-1----:R-:W-:Y:S01]  /*0450*/  FSETP.GT.AND P4, PT, R26, 8.50705917302346158658e+37, PT ;  /* 0x7e8000001a00780b */ /* 0x002fe20003f84000 */
[----:B------:R-:W-:Y:S01]  /*0460*/  @!P1 FMUL R2, R2, 16777216 ;  /* 0x4b80000002029820 */ /* 0x000fe20000400000 */
[----:B------:R-:W-:Y:S02]  /*0470*/  FSETP.GEU.AND P5, PT, R26, 1.175494350822287508e-38, PT ;  /* 0x008000001a00780b */ /* 0x000fe40003fae000 */
[----:B------:R-:W-:Y:S01]  /*0480*/  FSEL R29, R0, 1, P4 ;  /* 0x3f800000001d7808 */ /* 0x000fe20002000000 */
[----:B------:R-:W-:-:S02]  /*0490*/  @P2 FMUL R19, R19, 0.25 ;  /* 0x3e80000013132820 */ /* 0x000fc40000400000 */
[----:B------:R-:W1:Y:S01]  /*04a0*/  MUFU.RCP R2, R2 ;  /* 0x0000000200027308 */ /* 0x000e620000001000 */
[----:B0-----:R-:W-:Y:S01]  /*04b0*/  FSETP.GT.AND P6, PT, R27, 8.50705917302346158658e+37, PT ;  /* 0x7e8000001b00780b */ /* 0x001fe20003fc4000 */
[----:B------:R-:W-:Y:S01]  /*04c0*/  @!P3 FMUL R19, R19, 16777216 ;  /* 0x4b8000001313b820 */ /* 0x000fe20000400000 */
[----:B------:R-:W-:Y:S01]  /*04d0*/  FSETP.GEU.AND P1, PT, R27, 1.175494350822287508e-38, PT ;  /* 0x008000001b00780b */ /* 0x000fe20003f2e000 */
[----:B------:R-:W-:Y:S01]  /*04e0*/  @!P3 FMUL R24, R24, 16777216 ;  /* 0x4b8000001818b820 */ /* 0x000fe20000400000 */
[----:B------:R-:W-:Y:S01]  /*04f0*/  FSEL R21, R0, 1, P6 ;  /* 0x3f80000000157808 */ /* 0x000fe20003000000 */
[----:B------:R-:W-:Y:S02]  /*0500*/  @P4 FMUL R26, R26, 0.25 ;  /* 0x3e8000001a1a4820 */ /* 0x000fe40000400000 */
[----:B------:R-:W0:Y:S01]  /*0510*/  MUFU.RCP R19, R19 ;  /* 0x0000001300137308 */ /* 0x000e220000001000 */
[----:B------:R-:W-:Y:S01]  /*0520*/  @!P5 FMUL R29, R29, 16777216 ;  /* 0x4b8000001d1dd820 */ /* 0x000fe20000400000 */
[----:B------:R-:W-:-:S04]  /*0530*/  @!P5 FMUL R26, R26, 16777216 ;  /* 0x4b8000001a1ad820 */ /* 0x000fc80000400000 */
[----:B------:R-:W-:Y:S01]  /*0540*/  @P6 FMUL R27, R27, 0.25 ;  /* 0x3e8000001b1b6820 */ /* 0x000fe20000400000 */
[----:B-1----:R-:W-:Y:S01]  /*0550*/  FMUL R25, R2, R25 ;  /* 0x0000001902197220 */ /* 0x002fe20000400000 */
[----:B------:R-:W1:Y:S01]  /*0560*/  MUFU.RCP R18, R26 ;  /* 0x0000001a00127308 */ /* 0x000e620000001000 */
[----:B------:R-:W-:Y:S01]  /*0570*/  @!P1 FMUL R21, R21, 16777216 ;  /* 0x4b80000015159820 */ /* 0x000fe20000400000 */
[----:B------:R-:W-:Y:S01]  /*0580*/  @!P1 FMUL R27, R27, 16777216 ;  /* 0x4b8000001b1b9820 */ /* 0x000fe20000400000 */
[----:B---3--:R-:W-:Y:S01]  /*0590*/  FADD R4, -R16, R4 ;  /* 0x0000000410047221 */ /* 0x008fe20000000100 */
[----:B------:R-:W-:Y:S01]  /*05a0*/  FADD R5, -R17, R5 ;  /* 0x0000000511057221 */ /* 0x000fe20000000100 */
[----:B----4-:R-:W-:Y:S01]  /*05b0*/  FADD R7, -R11, R7 ;  /* 0x000000070b077221 */ /* 0x010fe20000000100 */
[----:B------:R-:W-:Y:S01]  /*05c0*/  FADD R6, -R10, R6 ;  /* 0x000000060a067221 */ /* 0x000fe20000000100 */
[----:B------:R-:W-:Y:S01]  /*05d0*/  FMUL R25, R4, R25 ;  /* 0x0000001904197220 */ /* 0x000fe20000400000 */
[----:B------:R-:W2:Y:S01]  /*05e0*/  MUFU.RCP R20, R27 ;  /* 0x0000001b00147308 */ /* 0x000ea20000001000 */
[----:B0-----:R-:W-:-:S04]  /*05f0*/  FMUL R24, R19, R24 ;  /* 0x0000001813187220 */ /* 0x001fc80000400000 */
[----:B------:R-:W-:Y:S01]  /*0600*/  FMUL R24, R5, R24 ;  /* 0x0000001805187220 */ /* 0x000fe20000400000 */
[----:B-1----:R-:W-:-:S04]  /*0610*/  FMUL R29, R18, R29 ;  /* 0x0000001d121d7220 */ /* 0x002fc80000400000 */
[----:B------:R-:W-:Y:S01]  /*0620*/  FMUL R29, R6, R29 ;  /* 0x0000001d061d7220 */ /* 0x000fe20000400000 */
[----:B-----5:R-:W-:Y:S01]  /*0630*/  FFMA R12, R25, R14, R12 ;  /* 0x0000000e190c7223 */ /* 0x020fe2000000000c */
[----:B--2---:R-:W-:Y:S01]  /*0640*/  FMUL R20, R20, R21 ;  /* 0x0000001514147220 */ /* 0x004fe20000400000 */
[----:B------:R-:W-:Y:S02]  /*0650*/  FFMA R13, R24, R15, R13 ;  /* 0x0000000f180d7223 */ /* 0x000fe4000000000d */
[----:B------:R-:W-:Y:S01]  /*0660*/  FADD R2, RZ, -R12 ;  /* 0x8000000cff027221 */ /* 0x000fe20000000000 */
[----:B------:R-:W-:-:S03]  /*0670*/  FMUL R20, R7, R20 ;  /* 0x0000001407147220 */ /* 0x000fc60000400000 */
[----:B------:R-:W-:Y:S01]  /*0680*/  FMUL R5, R2, 1.4426950216293334961 ;  /* 0x3fb8aa3b02057820 */ /* 0x000fe20000400000 */
[----:B------:R-:W-:-:S04]  /*0690*/  FADD R2, RZ, -R13 ;  /* 0x8000000dff027221 */ /* 0x000fc80000000000 */
[----:B------:R-:W-:Y:S01]  /*06a0*/  FMUL R6, R2, 1.4426950216293334961 ;  /* 0x3fb8aa3b02067820 */ /* 0x000fe20000400000 */
[----:B------:R-:W-:-:S04]  /*06b0*/  FSETP.GEU.AND P1, PT, R5, -126, PT ;  /* 0xc2fc00000500780b */ /* 0x000fc80003f2e000 */
[----:B------:R-:W-:Y:S01]  /*06c0*/  FSETP.GEU.AND P2, PT, R6, -126, PT ;  /* 0xc2fc00000600780b */ /* 0x000fe20003f4e000 */
[----:B------:R-:W-:Y:S01]  /*06d0*/  FFMA R8, R29, R8, R22 ;  /* 0x000000081d087223 */ /* 0x000fe20000000016 */
[----:B------:R-:W-:-:S03]  /*06e0*/  FFMA R9, R20, R9, R23 ;  /* 0x0000000914097223 */ /* 0x000fc60000000017 */
[----:B------:R-:W-:Y:S01]  /*06f0*/  FADD R2, RZ, -R8 ;  /* 0x80000008ff027221 */ /* 0x000fe20000000000 */
[----:B------:R-:W-:-:S03]  /*0700*/  FADD R4, RZ, -R9 ;  /* 0x80000009ff047221 */ /* 0x000fc60000000000 */
[----:B------:R-:W-:Y:S01]  /*0710*/  FMUL R7, R2, 1.4426950216293334961 ;  /* 0x3fb8aa3b02077820 */ /* 0x000fe20000400000 */
[----:B------:R-:W-:Y:S01]  /*0720*/  FMUL R11, R4, 1.4426950216293334961 ;  /* 0x3fb8aa3b040b7820 */ /* 0x000fe20000400000 */
[----:B------:R-:W-:Y:S02]  /*0730*/  @!P1 FMUL R5, R5, 0.5 ;  /* 0x3f00000005059820 */ /* 0x000fe40000400000 */
[----:B------:R-:W-:Y:S01]  /*0740*/  @!P2 FMUL R6, R6, 0.5 ;  /* 0x3f0000000606a820 */ /* 0x000fe20000400000 */
[----:B------:R-:W-:Y:S01]  /*0750*/  FSETP.GEU.AND P3, PT, R7, -126, PT ;  /* 0xc2fc00000700780b */ /* 0x000fe20003f6e000 */
[----:B------:R-:W0:Y:S01]  /*0760*/  MUFU.EX2 R2, R5 ;  /* 0x0000000500027308 */ /* 0x000e220000000800 */
[----:B------:R-:W-:-:S07]  /*0770*/  FSETP.GEU.AND P4, PT, R11, -126, PT ;  /* 0xc2fc00000b00780b */ /* 0x000fce0003f8e000 */
[----:B------:R-:W1:Y:S04]  /*0780*/  MUFU.EX2 R4, R6 ;  /* 0x0000000600047308 */ /* 0x000e680000000800 */
[----:B------:R-:W-:Y:S02]  /*0790*/  @!P3 FMUL R7, R7, 0.5 ;  /* 0x3f0000000707b820 */ /* 0x000fe40000400000 */
[----:B------:R-:W-:Y:S01]  /*07a0*/  @!P4 FMUL R11, R11, 0.5 ;  /* 0x3f0000000b0bc820 */ /* 0x000fe20000400000 */
[----:B0-----:R-:W-:Y:S01]  /*07b0*/  @!P1 FMUL R2, R2, R2 ;  /* 0x0000000202029220 */ /* 0x001fe20000400000 */
[----:B------:R0:W2:Y:S03]  /*07c0*/  MUFU.EX2 R10, R7 ;  /* 0x00000007000a7308 */ /* 0x0000a60000000800 */
[----:B------:R-:W-:Y:S01]  /*07d0*/  FADD R2, R2, 1 ;  /* 0x3f80000002027421 */ /* 0x000fe20000000000 */
[----:B-1----:R-:W-:-:S04]  /*07e0*/  @!P2 FMUL R4, R4, R4 ;  /* 0x000000040404a220 */ /* 0x002fc80000400000 */
[----:B------:R-:W1:Y:S01]  /*07f0*/  MUFU.EX2 R14, R11 ;  /* 0x0000000b000e7308 */ /* 0x000e620000000800 */
[----:B------:R-:W-:Y:S01]  /*0800*/  FSETP.GT.AND P1, PT, R2, 8.50705917302346158658e+37, PT ;  /* 0x7e8000000200780b */ /* 0x000fe20003f24000 */
[----:B------:R-:W-:Y:S02]  /*0810*/  FADD R15, R4, 1 ;  /* 0x3f800000040f7421 */ /* 0x000fe40000000000 */
[----:B------:R-:W3:Y:S01]  /*0820*/  LDC.64 R4, c[0x0][0x210] ;  /* 0x00008400ff047b82 */ /* 0x000ee20000000a00 */
[----:B0-----:R-:W-:Y:S01]  /*0830*/  FSEL R7, R0, 1, P1 ;  /* 0x3f80000000077808 */ /* 0x001fe20000800000 */
[----:B--2---:R-:W-:Y:S01]  /*0840*/  @!P3 FMUL R10, R10, R10 ;  /* 0x0000000a0a0ab220 */ /* 0x004fe20000400000 */
[----:B------:R-:W-:-:S03]  /*0850*/  FSETP.GT.AND P2, PT, R15, 8.50705917302346158658e+37, PT ;  /* 0x7e8000000f00780b */ /* 0x000fc60003f44000 */
[----:B------:R-:W-:Y:S01]  /*0860*/  FADD R10, R10, 1 ;  /* 0x3f8000000a0a7421 */ /* 0x000fe20000000000 */
[----:B------:R-:W-:-:S03]  /*0870*/  FSEL R6, R0, 1, P2 ;  /* 0x3f80000000067808 */ /* 0x000fc60001000000 */
[----:B------:R-:W-:Y:S01]  /*0880*/  @P1 FMUL R2, R2, 0.25 ;  /* 0x3e80000002021820 */ /* 0x000fe20000400000 */
[----:B-1----:R-:W-:Y:S01]  /*0890*/  @!P4 FMUL R14, R14, R14 ;  /* 0x0000000e0e0ec220 */ /* 0x002fe20000400000 */
[----:B------:R-:W-:-:S03]  /*08a0*/  FSETP.GT.AND P3, PT, R10, 8.50705917302346158658e+37, PT ;  /* 0x7e8000000a00780b */ /* 0x000fc60003f64000 */
[----:B------:R-:W-:Y:S01]  /*08b0*/  FADD R14, R14, 1 ;  /* 0x3f8000000e0e7421 */ /* 0x000fe20000000000 */
[----:B------:R-:W0:Y:S01]  /*08c0*/  MUFU.RCP R2, R2 ;  /* 0x0000000200027308 */ /* 0x000e220000001000 */
[----:B------:R-:W-:Y:S01]  /*08d0*/  @P2 FMUL R15, R15, 0.25 ;  /* 0x3e8000000f0f2820 */ /* 0x000fe20000400000 */
[----:B------:R-:W-:Y:S02]  /*08e0*/  FSEL R11, R0, 1, P3 ;  /* 0x3f800000000b7808 */ /* 0x000fe40001800000 */
[----:B------:R-:W-:-:S04]  /*08f0*/  FSETP.GT.AND P4, PT, R14, 8.50705917302346158658e+37, PT ;  /* 0x7e8000000e00780b */ /* 0x000fc80003f84000 */
[----:B------:R-:W1:Y:S01]  /*0900*/  MUFU.RCP R15, R15 ;  /* 0x0000000f000f7308 */ /* 0x000e620000001000 */
[----:B------:R-:W-:Y:S01]  /*0910*/  @P3 FMUL R10, R10, 0.25 ;  /* 0x3e8000000a0a3820 */ /* 0x000fe20000400000 */
[----:B------:R-:W-:Y:S01]  /*0920*/  FSEL R17, R0, 1, P4 ;  /* 0x3f80000000117808 */ /* 0x000fe20002000000 */
[----:B---3--:R-:W-:-:S04]  /*0930*/  IMAD.WIDE R4, R3, 0x4, R4 ;  /* 0x0000000403047825 */ /* 0x008fc800078e0204 */
[----:B0-----:R-:W-:Y:S01]  /*0940*/  FMUL R7, R2, R7 ;  /* 0x0000000702077220 */ /* 0x001fe20000400000 */
[----:B------:R-:W0:Y:S01]  /*0950*/  MUFU.RCP R10, R10 ;  /* 0x0000000a000a7308 */ /* 0x000e220000001000 */
[----:B------:R-:W-:Y:S02]  /*0960*/  @P4 FMUL R14, R14, 0.25 ;  /* 0x3e8000000e0e4820 */ /* 0x000fe40000400000 */
[----:B------:R-:W-:Y:S01]  /*0970*/  FMUL R12, R12, R7 ;  /* 0x000000070c0c7220 */ /* 0x000fe20000400000 */
[----:B-1----:R-:W-:-:S04]  /*0980*/  FMUL R6, R15, R6 ;  /* 0x000000060f067220 */ /* 0x002fc80000400000 */
[----:B------:R-:W1:Y:S01]  /*0990*/  MUFU.RCP R14, R14 ;  /* 0x0000000e000e7308 */ /* 0x000e620000001000 */
[----:B------:R-:W-:Y:S01]  /*09a0*/  FMUL R13, R13, R6 ;  /* 0x000000060d0d7220 */ /* 0x000fe20000400000 */
[----:B0-----:R-:W-:Y:S01]  /*09b0*/  FMUL R11, R10, R11 ;  /* 0x0000000b0a0b7220 */ /* 0x001fe20000400000 */
[----:B-1----:R-:W-:-:S03]  /*09c0*/  FMUL R0, R14, R17 ;  /* 0x000000110e007220 */ /* 0x002fc60000400000 */
[----:B------:R-:W-:Y:S01]  /*09d0*/  FMUL R14, R8, R11 ;  /* 0x0000000b080e7220 */ /* 0x000fe20000400000 */
[----:B------:R-:W-:Y:S01]  /*09e0*/  FMUL R15, R9, R0 ;  /* 0x00000000090f7220 */ /* 0x000fe20000400000 */
[----:B------:R-:W-:Y:S06]  /*09f0*/  @P0 EXIT ;  /* 0x000000000000094d */ /* 0x000fec0003800000 */
[----:B------:R-:W-:Y:S01]  /*0a00*/  STG.E.128 desc[UR4][R4.64], R12 ;  /* 0x0000000c04007986 */ /* 0x000fe2000c101d04 */
[----:B------:R-:W-:Y:S05]  /*0a10*/  EXIT ;  /* 0x000000000000794d */ /* 0x000fea0003800000 */
.L_x_0:
[----:B------:R-:W-:-:S00]  /*0a20*/  BRA `(.L_x_0) ;  /* 0xfffffffc00fc7947 */ /* 0x000fc0000383ffff */
[----:B------:R-:W-:-:S00]  /*0a30*/  NOP ;  /* 0x0000000000007918 */ /* 0x000fc00000000000 */
        /* <DEDUP_REMOVED lines=12> */
.L_x_1:


//--------------------- .nv.global.init           --------------------------
	.section	.nv.global.init,"aw",@progbits
.nv.global.init:
	.type		_$_str,@object
	.size		_$_str,(_$_str_$_2 - _$_str)
_$_str:
        /*0000*/ 	.byte	0x5f, 0x5f, 0x43, 0x55, 0x44, 0x41, 0x5f, 0x46, 0x54, 0x5a, 0x00
	.type		_$_str_$_2,@object
	.size		_$_str_$_2,(.L_1 - _$_str_$_2)
_$_str_$_2:
        /*000b*/ 	.byte	0x5f, 0x5f, 0x43, 0x55, 0x44, 0x41, 0x5f, 0x50, 0x52, 0x45, 0x43, 0x5f, 0x53, 0x51, 0x52, 0x54
        /*001b*/ 	.byte	0x00
.L_1:


//--------------------- .nv.constant0.triton_poi_fused__native_batch_norm_legit_no_training_mul_sigmoid_51 --------------------------
	.section	.nv.constant0.triton_poi_fused__native_batch_norm_legit_no_training_mul_sigmoid_51,"a",@progbits
	.sectionflags	@""
	.align	4
.nv.constant0.triton_poi_fused__native_batch_norm_legit_no_training_mul_sigmoid_51:
	.zero		580
